//
// Generated by NVIDIA NVVM Compiler
//
// Compiler Build ID: CL-36424714
// Cuda compilation tools, release 13.0, V13.0.88
// Based on NVVM 20.0.0
//

.version 9.0
.target sm_100
.address_size 64

	// .globl	_Z20softmaxKernel2D_rowsIfEvPKT_PS0_ii

.visible .entry _Z20softmaxKernel2D_rowsIfEvPKT_PS0_ii(
	.param .u64 .ptr .align 1 _Z20softmaxKernel2D_rowsIfEvPKT_PS0_ii_param_0,
	.param .u64 .ptr .align 1 _Z20softmaxKernel2D_rowsIfEvPKT_PS0_ii_param_1,
	.param .u32 _Z20softmaxKernel2D_rowsIfEvPKT_PS0_ii_param_2,
	.param .u32 _Z20softmaxKernel2D_rowsIfEvPKT_PS0_ii_param_3
)
{
	.reg .pred 	%p<21>;
	.reg .b32 	%r<56>;
	.reg .b32 	%f<109>;
	.reg .b64 	%rd<36>;

	ld.param.u64 	%rd10, [_Z20softmaxKernel2D_rowsIfEvPKT_PS0_ii_param_0];
	ld.param.u64 	%rd9, [_Z20softmaxKernel2D_rowsIfEvPKT_PS0_ii_param_1];
	ld.param.u32 	%r23, [_Z20softmaxKernel2D_rowsIfEvPKT_PS0_ii_param_2];
	ld.param.u32 	%r24, [_Z20softmaxKernel2D_rowsIfEvPKT_PS0_ii_param_3];
	cvta.to.global.u64 	%rd1, %rd10;
	mov.u32 	%r25, %ctaid.y;
	shl.b32 	%r26, %r25, 5;
	mov.u32 	%r27, %tid.y;
	add.s32 	%r1, %r26, %r27;
	mov.u32 	%r28, %ctaid.x;
	shl.b32 	%r29, %r28, 5;
	mov.u32 	%r2, %tid.x;
	add.s32 	%r3, %r29, %r2;
	setp.ge.s32 	%p1, %r1, %r23;
	setp.ge.s32 	%p2, %r3, %r24;
	mov.f32 	%f108, 0f00000000;
	or.pred  	%p3, %p1, %p2;
	@%p3 bra 	$L__BB0_16;
	mul.lo.s32 	%r4, %r24, %r1;
	mul.wide.s32 	%rd11, %r4, 4;
	add.s64 	%rd2, %rd1, %rd11;
	ld.global.f32 	%f107, [%rd2];
	setp.lt.s32 	%p4, %r24, 2;
	@%p4 bra 	$L__BB0_15;
	add.s32 	%r5, %r24, -1;
	add.s32 	%r31, %r24, -2;
	and.b32  	%r6, %r5, 15;
	setp.lt.u32 	%p5, %r31, 15;
	mov.b32 	%r53, 1;
	@%p5 bra 	$L__BB0_6;
	and.b32  	%r33, %r5, -16;
	neg.s32 	%r51, %r33;
	add.s32 	%r34, %r4, 1;
	mul.wide.u32 	%rd12, %r34, 4;
	add.s64 	%rd13, %rd12, %rd1;
	add.s64 	%rd34, %rd13, 32;
	mov.b32 	%r50, 0;
$L__BB0_4:
	.pragma "nounroll";
	ld.global.f32 	%f20, [%rd34+-32];
	max.f32 	%f21, %f107, %f20;
	ld.global.f32 	%f22, [%rd34+-28];
	max.f32 	%f23, %f21, %f22;
	ld.global.f32 	%f24, [%rd34+-24];
	max.f32 	%f25, %f23, %f24;
	ld.global.f32 	%f26, [%rd34+-20];
	max.f32 	%f27, %f25, %f26;
	ld.global.f32 	%f28, [%rd34+-16];
	max.f32 	%f29, %f27, %f28;
	ld.global.f32 	%f30, [%rd34+-12];
	max.f32 	%f31, %f29, %f30;
	ld.global.f32 	%f32, [%rd34+-8];
	max.f32 	%f33, %f31, %f32;
	ld.global.f32 	%f34, [%rd34+-4];
	max.f32 	%f35, %f33, %f34;
	ld.global.f32 	%f36, [%rd34];
	max.f32 	%f37, %f35, %f36;
	ld.global.f32 	%f38, [%rd34+4];
	max.f32 	%f39, %f37, %f38;
	ld.global.f32 	%f40, [%rd34+8];
	max.f32 	%f41, %f39, %f40;
	ld.global.f32 	%f42, [%rd34+12];
	max.f32 	%f43, %f41, %f42;
	ld.global.f32 	%f44, [%rd34+16];
	max.f32 	%f45, %f43, %f44;
	ld.global.f32 	%f46, [%rd34+20];
	max.f32 	%f47, %f45, %f46;
	ld.global.f32 	%f48, [%rd34+24];
	max.f32 	%f49, %f47, %f48;
	ld.global.f32 	%f50, [%rd34+28];
	max.f32 	%f107, %f49, %f50;
	add.s32 	%r51, %r51, 16;
	add.s32 	%r50, %r50, 16;
	add.s64 	%rd34, %rd34, 64;
	setp.ne.s32 	%p6, %r51, 0;
	@%p6 bra 	$L__BB0_4;
	add.s32 	%r53, %r50, 1;
$L__BB0_6:
	setp.eq.s32 	%p7, %r6, 0;
	@%p7 bra 	$L__BB0_15;
	and.b32  	%r14, %r5, 7;
	setp.lt.u32 	%p8, %r6, 8;
	@%p8 bra 	$L__BB0_9;
	add.s32 	%r35, %r53, %r4;
	mul.wide.u32 	%rd14, %r35, 4;
	add.s64 	%rd15, %rd1, %rd14;
	ld.global.f32 	%f52, [%rd15];
	max.f32 	%f53, %f107, %f52;
	cvt.u64.u32 	%rd16, %r4;
	cvt.u64.u32 	%rd17, %r53;
	add.s64 	%rd18, %rd17, %rd16;
	shl.b64 	%rd19, %rd18, 2;
	add.s64 	%rd20, %rd1, %rd19;
	ld.global.f32 	%f54, [%rd20+4];
	max.f32 	%f55, %f53, %f54;
	ld.global.f32 	%f56, [%rd20+8];
	max.f32 	%f57, %f55, %f56;
	ld.global.f32 	%f58, [%rd20+12];
	max.f32 	%f59, %f57, %f58;
	ld.global.f32 	%f60, [%rd20+16];
	max.f32 	%f61, %f59, %f60;
	ld.global.f32 	%f62, [%rd20+20];
	max.f32 	%f63, %f61, %f62;
	ld.global.f32 	%f64, [%rd20+24];
	max.f32 	%f65, %f63, %f64;
	ld.global.f32 	%f66, [%rd20+28];
	max.f32 	%f107, %f65, %f66;
	add.s32 	%r53, %r53, 8;
$L__BB0_9:
	setp.eq.s32 	%p9, %r14, 0;
	@%p9 bra 	$L__BB0_15;
	and.b32  	%r17, %r5, 3;
	setp.lt.u32 	%p10, %r14, 4;
	@%p10 bra 	$L__BB0_12;
	add.s32 	%r36, %r53, %r4;
	mul.wide.u32 	%rd21, %r36, 4;
	add.s64 	%rd22, %rd1, %rd21;
	ld.global.f32 	%f68, [%rd22];
	max.f32 	%f69, %f107, %f68;
	cvt.u64.u32 	%rd23, %r4;
	cvt.u64.u32 	%rd24, %r53;
	add.s64 	%rd25, %rd24, %rd23;
	shl.b64 	%rd26, %rd25, 2;
	add.s64 	%rd27, %rd1, %rd26;
	ld.global.f32 	%f70, [%rd27+4];
	max.f32 	%f71, %f69, %f70;
	ld.global.f32 	%f72, [%rd27+8];
	max.f32 	%f73, %f71, %f72;
	ld.global.f32 	%f74, [%rd27+12];
	max.f32 	%f107, %f73, %f74;
	add.s32 	%r53, %r53, 4;
$L__BB0_12:
	setp.eq.s32 	%p11, %r17, 0;
	@%p11 bra 	$L__BB0_15;
	add.s32 	%r37, %r53, %r4;
	mul.wide.u32 	%rd28, %r37, 4;
	add.s64 	%rd35, %rd1, %rd28;
	neg.s32 	%r55, %r17;
$L__BB0_14:
	.pragma "nounroll";
	ld.global.f32 	%f75, [%rd35];
	max.f32 	%f107, %f107, %f75;
	add.s64 	%rd35, %rd35, 4;
	add.s32 	%r55, %r55, 1;
	setp.ne.s32 	%p12, %r55, 0;
	@%p12 bra 	$L__BB0_14;
$L__BB0_15:
	mul.wide.s32 	%rd29, %r3, 4;
	add.s64 	%rd30, %rd2, %rd29;
	ld.global.f32 	%f76, [%rd30];
	sub.f32 	%f77, %f76, %f107;
	fma.rn.f32 	%f78, %f77, 0f3BBB989D, 0f3F000000;
	cvt.sat.f32.f32 	%f79, %f78;
	mov.f32 	%f80, 0f4B400001;
	mov.f32 	%f81, 0f437C0000;
	fma.rm.f32 	%f82, %f79, %f81, %f80;
	add.f32 	%f83, %f82, 0fCB40007F;
	neg.f32 	%f84, %f83;
	fma.rn.f32 	%f85, %f77, 0f3FB8AA3B, %f84;
	fma.rn.f32 	%f86, %f77, 0f32A57060, %f85;
	mov.b32 	%r38, %f82;
	shl.b32 	%r39, %r38, 23;
	mov.b32 	%f87, %r39;
	ex2.approx.ftz.f32 	%f88, %f86;
	mul.f32 	%f108, %f88, %f87;
$L__BB0_16:
	setp.ge.s32 	%p13, %r1, %r23;
	mov.b32 	%r40, %f108;
	shfl.sync.bfly.b32	%r41|%p14, %r40, 16, 31, -1;
	mov.b32 	%f89, %r41;
	add.f32 	%f90, %f108, %f89;
	mov.b32 	%r42, %f90;
	shfl.sync.bfly.b32	%r43|%p15, %r42, 8, 31, -1;
	mov.b32 	%f91, %r43;
	add.f32 	%f92, %f90, %f91;
	mov.b32 	%r44, %f92;
	shfl.sync.bfly.b32	%r45|%p16, %r44, 4, 31, -1;
	mov.b32 	%f93, %r45;
	add.f32 	%f94, %f92, %f93;
	mov.b32 	%r46, %f94;
	shfl.sync.bfly.b32	%r47|%p17, %r46, 2, 31, -1;
	mov.b32 	%f95, %r47;
	add.f32 	%f96, %f94, %f95;
	mov.b32 	%r48, %f96;
	shfl.sync.bfly.b32	%r49|%p18, %r48, 1, 31, -1;
	mov.b32 	%f97, %r49;
	add.f32 	%f17, %f96, %f97;
	setp.ne.s32 	%p19, %r2, 0;
	or.pred  	%p20, %p19, %p13;
	@%p20 bra 	$L__BB0_18;
	cvta.to.global.u64 	%rd31, %rd9;
	mul.wide.u32 	%rd32, %r1, 4;
	add.s64 	%rd33, %rd31, %rd32;
	atom.global.add.f32 	%f98, [%rd33], %f17;
$L__BB0_18:
	ret;

}


// ===== COMPILED SASS (sm_100) =====

	.target	sm_100

	.elftype	@"ET_EXEC"


//--------------------- .note.nv.tkinfo           --------------------------
	.section	.note.nv.tkinfo,"",@"SHT_NOTE"
	.sectionflags	@"SHF_NOTE_NV_TKINFO"
	.tkinfo
        /*0018*/ 	.word	0x00000002
        /*0030*/ 	.string	""
        /*0030*/ 	.string	"ptxas"
        /*0030*/ 	.string	"Cuda compilation tools, release 13.0, V13.0.88"
        /*0030*/ 	.string	"Build cuda_13.0.r13.0/compiler.36424714_0"
        /*0030*/ 	.string	"-arch sm_100 -m 64 "



//--------------------- .note.nv.cuinfo           --------------------------
	.section	.note.nv.cuinfo,"",@"SHT_NOTE"
	.sectionflags	@"SHF_NOTE_NV_CUINFO"
        /*0018*/ 	.short	0x0002
        /*001a*/ 	.short	0x0064
        /*001c*/ 	.short	0x0082
	.zero		2


//--------------------- .nv.info                  --------------------------
	.section	.nv.info,"",@"SHT_CUDA_INFO"
	.align	4


	//----- nvinfo : EIATTR_REGCOUNT
	.align		4
        /*0000*/ 	.byte	0x04, 0x2f
        /*0002*/ 	.short	(.L_1 - .L_0)
	.align		4
.L_0:
        /*0004*/ 	.word	index@(_Z20softmaxKernel2D_rowsIfEvPKT_PS0_ii)
        /*0008*/ 	.word	0x0000001c


	//----- nvinfo : EIATTR_FRAME_SIZE
	.align		4
.L_1:
        /*000c*/ 	.byte	0x04, 0x11
        /*000e*/ 	.short	(.L_3 - .L_2)
	.align		4
.L_2:
        /*0010*/ 	.word	index@(_Z20softmaxKernel2D_rowsIfEvPKT_PS0_ii)
        /*0014*/ 	.word	0x00000000


	//----- nvinfo : EIATTR_MIN_STACK_SIZE
	.align		4
.L_3:
        /*0018*/ 	.byte	0x04, 0x12
        /*001a*/ 	.short	(.L_5 - .L_4)
	.align		4
.L_4:
        /*001c*/ 	.word	index@(_Z20softmaxKernel2D_rowsIfEvPKT_PS0_ii)
        /*0020*/ 	.word	0x00000000
.L_5:


//--------------------- .nv.compat                --------------------------
	.section	.nv.compat,"",@"SHT_CUDA_COMPAT_INFO"
	.align	4
        /*0000*/ 	.byte	0x02, 0x09, 0x00, 0x00, 0x02, 0x02, 0x01, 0x00, 0x02, 0x05, 0x05, 0x00, 0x03, 0x07, 0x01, 0x01
        /*0010*/ 	.byte	0x02, 0x03, 0x00, 0x00, 0x02, 0x06, 0x01, 0x00, 0x04, 0x0b, 0x08, 0x00, 0x09, 0x00, 0x00, 0x00
        /*0020*/ 	.byte	0x00, 0x00, 0x00, 0x00


//--------------------- .nv.info._Z20softmaxKernel2D_rowsIfEvPKT_PS0_ii --------------------------
	.section	.nv.info._Z20softmaxKernel2D_rowsIfEvPKT_PS0_ii,"",@"SHT_CUDA_INFO"
	.sectionflags	@""
	.align	4


	//----- nvinfo : EIATTR_CUDA_API_VERSION
	.align		4
        /*0000*/ 	.byte	0x04, 0x37
        /*0002*/ 	.short	(.L_7 - .L_6)
.L_6:
        /*0004*/ 	.word	0x00000082


	//----- nvinfo : EIATTR_KPARAM_INFO
	.align		4
.L_7:
        /*0008*/ 	.byte	0x04, 0x17
        /*000a*/ 	.short	(.L_9 - .L_8)
.L_8:
        /*000c*/ 	.word	0x00000000
        /*0010*/ 	.short	0x0003
        /*0012*/ 	.short	0x0014
        /*0014*/ 	.byte	0x00, 0xf0, 0x11, 0x00


	//----- nvinfo : EIATTR_KPARAM_INFO
	.align		4
.L_9:
        /*0018*/ 	.byte	0x04, 0x17
        /*001a*/ 	.short	(.L_11 - .L_10)
.L_10:
        /*001c*/ 	.word	0x00000000
        /*0020*/ 	.short	0x0002
        /*0022*/ 	.short	0x0010
        /*0024*/ 	.byte	0x00, 0xf0, 0x11, 0x00


	//----- nvinfo : EIATTR_KPARAM_INFO
	.align		4
.L_11:
        /*0028*/ 	.byte	0x04, 0x17
        /*002a*/ 	.short	(.L_13 - .L_12)
.L_12:
        /*002c*/ 	.word	0x00000000
        /*0030*/ 	.short	0x0001
        /*0032*/ 	.short	0x0008
        /*0034*/ 	.byte	0x00, 0xf5, 0x21, 0x00


	//----- nvinfo : EIATTR_KPARAM_INFO
	.align		4
.L_13:
        /*0038*/ 	.byte	0x04, 0x17
        /*003a*/ 	.short	(.L_15 - .L_14)
.L_14:
        /*003c*/ 	.word	0x00000000
        /*0040*/ 	.short	0x0000
        /*0042*/ 	.short	0x0000
        /*0044*/ 	.byte	0x00, 0xf5, 0x21, 0x00


	//----- nvinfo : EIATTR_SPARSE_MMA_MASK
	.align		4
.L_15:
        /*0048*/ 	.byte	0x03, 0x50
        /*004a*/ 	.short	0x0000


	//----- nvinfo : EIATTR_MAXREG_COUNT
	.align		4
        /*004c*/ 	.byte	0x03, 0x1b
        /*004e*/ 	.short	0x00ff


	//----- nvinfo : EIATTR_MERCURY_ISA_VERSION
	.align		4
        /*0050*/ 	.byte	0x03, 0x5f
        /*0052*/ 	.short	0x0101


	//----- nvinfo : EIATTR_COOP_GROUP_MASK_REGIDS
	.align		4
        /*0054*/ 	.byte	0x04, 0x29
        /*0056*/ 	.short	(.L_17 - .L_16)


	//   ....[0]....
.L_16:
        /*0058*/ 	.word	0xffffffff


	//   ....[1]....
        /*005c*/ 	.word	0xffffffff


	//   ....[2]....
        /*0060*/ 	.word	0xffffffff


	//   ....[3]....
        /*0064*/ 	.word	0xffffffff


	//   ....[4]....
        /*0068*/ 	.word	0xffffffff


	//----- nvinfo : EIATTR_COOP_GROUP_INSTR_OFFSETS
	.align		4
.L_17:
        /*006c*/ 	.byte	0x04, 0x28
        /*006e*/ 	.short	(.L_19 - .L_18)


	//   ....[0]....
.L_18:
        /*0070*/ 	.word	0x00000890


	//   ....[1]....
        /*0074*/ 	.word	0x000008d0


	//   ....[2]....
        /*0078*/ 	.word	0x000008f0


	//   ....[3]....
        /*007c*/ 	.word	0x00000910


	//   ....[4]....
        /*0080*/ 	.word	0x00000930


	//----- nvinfo : EIATTR_VRC_CTA_INIT_COUNT
	.align		4
.L_19:
        /*0084*/ 	.byte	0x02, 0x4a
	.zero		1
	.zero		1


	//----- nvinfo : EIATTR_EXIT_INSTR_OFFSETS
	.align		4
        /*0088*/ 	.byte	0x04, 0x1c
        /*008a*/ 	.short	(.L_21 - .L_20)


	//   ....[0]....
.L_20:
        /*008c*/ 	.word	0x00000940


	//   ....[1]....
        /*0090*/ 	.word	0x00000990


	//----- nvinfo : EIATTR_CRS_STACK_SIZE
	.align		4
.L_21:
        /*0094*/ 	.byte	0x04, 0x1e
        /*0096*/ 	.short	(.L_23 - .L_22)
.L_22:
        /*0098*/ 	.word	0x00000000


	//----- nvinfo : EIATTR_CBANK_PARAM_SIZE
	.align		4
.L_23:
        /*009c*/ 	.byte	0x03, 0x19
        /*009e*/ 	.short	0x0018


	//----- nvinfo : EIATTR_PARAM_CBANK
	.align		4
        /*00a0*/ 	.byte	0x04, 0x0a
        /*00a2*/ 	.short	(.L_25 - .L_24)
	.align		4
.L_24:
        /*00a4*/ 	.word	index@(.nv.constant0._Z20softmaxKernel2D_rowsIfEvPKT_PS0_ii)
        /*00a8*/ 	.short	0x0380
        /*00aa*/ 	.short	0x0018


	//----- nvinfo : EIATTR_SW_WAR
	.align		4
.L_25:
        /*00ac*/ 	.byte	0x04, 0x36
        /*00ae*/ 	.short	(.L_27 - .L_26)
.L_26:
        /*00b0*/ 	.word	0x00000008
.L_27:


//--------------------- .nv.callgraph             --------------------------
	.section	.nv.callgraph,"",@"SHT_CUDA_CALLGRAPH"
	.align	4
	.sectionentsize	8
	.align		4
        /*0000*/ 	.word	0x00000000
	.align		4
        /*0004*/ 	.word	0xffffffff
	.align		4
        /*0008*/ 	.word	0x00000000
	.align		4
        /*000c*/ 	.word	0xfffffffe
	.align		4
        /*0010*/ 	.word	0x00000000
	.align		4
        /*0014*/ 	.word	0xfffffffd
	.align		4
        /*0018*/ 	.word	0x00000000
	.align		4
        /*001c*/ 	.word	0xfffffffc


//--------------------- .text._Z20softmaxKernel2D_rowsIfEvPKT_PS0_ii --------------------------
	.section	.text._Z20softmaxKernel2D_rowsIfEvPKT_PS0_ii,"ax",@progbits
	.align	128
        .global         _Z20softmaxKernel2D_rowsIfEvPKT_PS0_ii
        .type           _Z20softmaxKernel2D_rowsIfEvPKT_PS0_ii,@function
        .size           _Z20softmaxKernel2D_rowsIfEvPKT_PS0_ii,(.L_x_9 - _Z20softmaxKernel2D_rowsIfEvPKT_PS0_ii)
        .other          _Z20softmaxKernel2D_rowsIfEvPKT_PS0_ii,@"STO_CUDA_ENTRY STV_DEFAULT"
_Z20softmaxKernel2D_rowsIfEvPKT_PS0_ii:
.text._Z20softmaxKernel2D_rowsIfEvPKT_PS0_ii:
[----:B------:R-:W-:Y:S01]  /*0000*/  LDC R1, c[0x0][0x37c] ;  /* 0x0000df00ff017b82 */ /* 0x000fe20000000800 */
[----:B------:R-:W0:Y:S01]  /*0010*/  S2R R9, SR_CTAID.X ;  /* 0x0000000000097919 */ /* 0x000e220000002500 */
[----:B------:R-:W1:Y:S01]  /*0020*/  LDCU.64 UR10, c[0x0][0x390] ;  /* 0x00007200ff0a77ac */ /* 0x000e620008000a00 */
[----:B------:R-:W-:Y:S01]  /*0030*/  BSSY.RECONVERGENT B0, `(.L_x_0) ;  /* 0x0000085000007945 */ /* 0x000fe20003800200 */
[----:B------:R-:W-:Y:S01]  /*0040*/  IMAD.MOV.U32 R2, RZ, RZ, RZ ;  /* 0x000000ffff027224 */ /* 0x000fe200078e00ff */
[----:B------:R-:W0:Y:S01]  /*0050*/  S2R R0, SR_TID.X ;  /* 0x0000000000007919 */ /* 0x000e220000002100 */
[----:B------:R-:W2:Y:S01]  /*0060*/  LDCU.64 UR8, c[0x0][0x358] ;  /* 0x00006b00ff0877ac */ /* 0x000ea20008000a00 */
[----:B------:R-:W3:Y:S01]  /*0070*/  S2R R8, SR_CTAID.Y ;  /* 0x0000000000087919 */ /* 0x000ee20000002600 */
[----:B------:R-:W3:Y:S01]  /*0080*/  S2R R3, SR_TID.Y ;  /* 0x0000000000037919 */ /* 0x000ee20000002200 */
[----:B0-----:R-:W-:-:S05]  /*0090*/  IMAD R9, R9, 0x20, R0 ;  /* 0x0000002009097824 */ /* 0x001fca00078e0200 */
[----:B-1----:R-:W-:Y:S01]  /*00a0*/  ISETP.GE.AND P0, PT, R9, UR11, PT ;  /* 0x0000000b09007c0c */ /* 0x002fe2000bf06270 */
[----:B---3--:R-:W-:-:S05]  /*00b0*/  IMAD R8, R8, 0x20, R3 ;  /* 0x0000002008087824 */ /* 0x008fca00078e0203 */
[----:B------:R-:W-:-:S13]  /*00c0*/  ISETP.GE.OR P0, PT, R8, UR10, P0 ;  /* 0x0000000a08007c0c */ /* 0x000fda0008706670 */
[----:B--2---:R-:W-:Y:S05]  /*00d0*/  @P0 BRA `(.L_x_1) ;  /* 0x0000000400e80947 */ /* 0x004fea0003800000 */
[----:B------:R-:W0:Y:S01]  /*00e0*/  LDC.64 R2, c[0x0][0x380] ;  /* 0x0000e000ff027b82 */ /* 0x000e220000000a00 */
[----:B------:R-:W-:-:S04]  /*00f0*/  IMAD R11, R8, UR11, RZ ;  /* 0x0000000b080b7c24 */ /* 0x000fc8000f8e02ff */
[----:B0-----:R-:W-:-:S05]  /*0100*/  IMAD.WIDE R4, R11, 0x4, R2 ;  /* 0x000000040b047825 */ /* 0x001fca00078e0202 */
[----:B------:R0:W5:Y:S01]  /*0110*/  LDG.E R10, desc[UR8][R4.64] ;  /* 0x00000008040a7981 */ /* 0x000162000c1e1900 */
[----:B------:R-:W-:-:S09]  /*0120*/  UISETP.GE.AND UP0, UPT, UR11, 0x2, UPT ;  /* 0x000000020b00788c */ /* 0x000fd2000bf06270 */
[----:B0-----:R-:W-:Y:S05]  /*0130*/  BRA.U !UP0, `(.L_x_2) ;  /* 0x00000005089c7547 */ /* 0x001fea000b800000 */
[----:B------:R-:W-:Y:S02]  /*0140*/  UIADD3 UR4, UPT, UPT, UR11, -0x2, URZ ;  /* 0xfffffffe0b047890 */ /* 0x000fe4000fffe0ff */
[----:B------:R-:W-:Y:S02]  /*0150*/  UIADD3 UR5, UPT, UPT, UR11, -0x1, URZ ;  /* 0xffffffff0b057890 */ /* 0x000fe4000fffe0ff */
[----:B------:R-:W-:Y:S02]  /*0160*/  UISETP.GE.U32.AND UP0, UPT, UR4, 0xf, UPT ;  /* 0x0000000f0400788c */ /* 0x000fe4000bf06070 */
[----:B------:R-:W-:Y:S01]  /*0170*/  ULOP3.LUT UR7, UR5, 0xf, URZ, 0xc0, !UPT ;  /* 0x0000000f05077892 */ /* 0x000fe2000f8ec0ff */
[----:B------:R-:W-:-:S06]  /*0180*/  UMOV UR4, 0x1 ;  /* 0x0000000100047882 */ /* 0x000fcc0000000000 */
[----:B------:R-:W-:Y:S05]  /*0190*/  BRA.U !UP0, `(.L_x_3) ;  /* 0x00000001089c7547 */ /* 0x000fea000b800000 */
[----:B------:R-:W-:Y:S01]  /*01a0*/  IADD3 R7, PT, PT, R11, 0x1, RZ ;  /* 0x000000010b077810 */ /* 0x000fe20007ffe0ff */
[----:B------:R-:W-:-:S04]  /*01b0*/  ULOP3.LUT UR4, UR5, 0xfffffff0, URZ, 0xc0, !UPT ;  /* 0xfffffff005047892 */ /* 0x000fc8000f8ec0ff */
[----:B------:R-:W-:Y:S01]  /*01c0*/  IMAD.WIDE.U32 R6, R7, 0x4, R2 ;  /* 0x0000000407067825 */ /* 0x000fe200078e0002 */
[----:B------:R-:W-:-:S03]  /*01d0*/  UIADD3 UR6, UPT, UPT, -UR4, URZ, URZ ;  /* 0x000000ff04067290 */ /* 0x000fc6000fffe1ff */
[----:B------:R-:W-:Y:S01]  /*01e0*/  UMOV UR4, URZ ;  /* 0x000000ff00047c82 */ /* 0x000fe20008000000 */
[----:B------:R-:W-:-:S05]  /*01f0*/  IADD3 R15, P0, PT, R6, 0x20, RZ ;  /* 0x00000020060f7810 */ /* 0x000fca0007f1e0ff */
[----:B------:R-:W-:-:S08]  /*0200*/  IMAD.X R7, RZ, RZ, R7, P0 ;  /* 0x000000ffff077224 */ /* 0x000fd000000e0607 */
.L_x_4:
[----:B------:R-:W-:-:S05]  /*0210*/  IMAD.MOV.U32 R6, RZ, RZ, R15 ;  /* 0x000000ffff067224 */ /* 0x000fca00078e000f */
[----:B------:R-:W2:Y:S04]  /*0220*/  LDG.E R21, desc[UR8][R6.64+-0x20] ;  /* 0xffffe00806157981 */ /* 0x000ea8000c1e1900 */
[----:B------:R-:W2:Y:S04]  /*0230*/  LDG.E R20, desc[UR8][R6.64+-0x1c] ;  /* 0xffffe40806147981 */ /* 0x000ea8000c1e1900 */
[----:B------:R-:W3:Y:S04]  /*0240*/  LDG.E R23, desc[UR8][R6.64+-0x18] ;  /* 0xffffe80806177981 */ /* 0x000ee8000c1e1900 */
[----:B------:R-:W3:Y:S04]  /*0250*/  LDG.E R22, desc[UR8][R6.64+-0x14] ;  /* 0xffffec0806167981 */ /* 0x000ee8000c1e1900 */
[----:B------:R-:W4:Y:S04]  /*0260*/  LDG.E R25, desc[UR8][R6.64+-0x10] ;  /* 0xfffff00806197981 */ /* 0x000f28000c1e1900 */
        /* <DEDUP_REMOVED lines=8> */
[----:B------:R-:W4:Y:S01]  /*02f0*/  LDG.E R12, desc[UR8][R6.64+0x14] ;  /* 0x00001408060c7981 */ /* 0x000f22000c1e1900 */
[----:B--2--5:R-:W-:-:S03]  /*0300*/  FMNMX3 R20, R10, R21, R20, !PT ;  /* 0x000000150a147276 */ /* 0x024fc60007800014 */
[----:B------:R-:W2:Y:S04]  /*0310*/  LDG.E R21, desc[UR8][R6.64+0x18] ;  /* 0x0000180806157981 */ /* 0x000ea8000c1e1900 */
[----:B------:R0:W2:Y:S01]  /*0320*/  LDG.E R10, desc[UR8][R6.64+0x1c] ;  /* 0x00001c08060a7981 */ /* 0x0000a2000c1e1900 */
[----:B------:R-:W-:Y:S01]  /*0330*/  UIADD3 UR6, UPT, UPT, UR6, 0x10, URZ ;  /* 0x0000001006067890 */ /* 0x000fe2000fffe0ff */
[----:B---3--:R-:W-:Y:S01]  /*0340*/  FMNMX3 R20, R20, R23, R22, !PT ;  /* 0x0000001714147276 */ /* 0x008fe20007800016 */
[----:B------:R-:W-:Y:S02]  /*0350*/  UIADD3 UR4, UPT, UPT, UR4, 0x10, URZ ;  /* 0x0000001004047890 */ /* 0x000fe4000fffe0ff */
[----:B------:R-:W-:Y:S01]  /*0360*/  UISETP.NE.AND UP0, UPT, UR6, URZ, UPT ;  /* 0x000000ff0600728c */ /* 0x000fe2000bf05270 */
[----:B----4-:R-:W-:-:S04]  /*0370*/  FMNMX3 R20, R20, R25, R24, !PT ;  /* 0x0000001914147276 */ /* 0x010fc80007800018 */
[----:B------:R-:W-:-:S04]  /*0380*/  FMNMX3 R18, R20, R18, R19, !PT ;  /* 0x0000001214127276 */ /* 0x000fc80007800013 */
[----:B------:R-:W-:-:S04]  /*0390*/  FMNMX3 R16, R18, R17, R16, !PT ;  /* 0x0000001112107276 */ /* 0x000fc80007800010 */
[----:B------:R-:W-:Y:S02]  /*03a0*/  FMNMX3 R14, R16, R15, R14, !PT ;  /* 0x0000000f100e7276 */ /* 0x000fe4000780000e */
[----:B------:R-:W-:-:S04]  /*03b0*/  IADD3 R15, P0, PT, R6, 0x40, RZ ;  /* 0x00000040060f7810 */ /* 0x000fc80007f1e0ff */
[----:B0-----:R-:W-:Y:S02]  /*03c0*/  IADD3.X R7, PT, PT, RZ, R7, RZ, P0, !PT ;  /* 0x00000007ff077210 */ /* 0x001fe400007fe4ff */
[----:B------:R-:W-:-:S04]  /*03d0*/  FMNMX3 R12, R14, R13, R12, !PT ;  /* 0x0000000d0e0c7276 */ /* 0x000fc8000780000c */
[----:B--2---:R-:W-:Y:S01]  /*03e0*/  FMNMX3 R10, R12, R21, R10, !PT ;  /* 0x000000150c0a7276 */ /* 0x004fe2000780000a */
[----:B------:R-:W-:Y:S06]  /*03f0*/  BRA.U UP0, `(.L_x_4) ;  /* 0xfffffffd00847547 */ /* 0x000fec000b83ffff */
[----:B------:R-:W-:-:S12]  /*0400*/  UIADD3 UR4, UPT, UPT, UR4, 0x1, URZ ;  /* 0x0000000104047890 */ /* 0x000fd8000fffe0ff */
.L_x_3:
[----:B------:R-:W-:-:S09]  /*0410*/  UISETP.NE.AND UP0, UPT, UR7, URZ, UPT ;  /* 0x000000ff0700728c */ /* 0x000fd2000bf05270 */
[----:B------:R-:W-:Y:S05]  /*0420*/  BRA.U !UP0, `(.L_x_2) ;  /* 0x0000000108e07547 */ /* 0x000fea000b800000 */
[----:B------:R-:W-:Y:S02]  /*0430*/  UISETP.GE.U32.AND UP0, UPT, UR7, 0x8, UPT ;  /* 0x000000080700788c */ /* 0x000fe4000bf06070 */
[----:B------:R-:W-:-:S04]  /*0440*/  ULOP3.LUT UR6, UR5, 0x7, URZ, 0xc0, !UPT ;  /* 0x0000000705067892 */ /* 0x000fc8000f8ec0ff */
[----:B------:R-:W-:-:S03]  /*0450*/  UISETP.NE.AND UP1, UPT, UR6, URZ, UPT ;  /* 0x000000ff0600728c */ /* 0x000fc6000bf25270 */
[----:B------:R-:W-:Y:S08]  /*0460*/  BRA.U !UP0, `(.L_x_5) ;  /* 0x0000000108507547 */ /* 0x000ff0000b800000 */
[----:B------:R-:W0:Y:S01]  /*0470*/  LDCU.64 UR12, c[0x0][0x380] ;  /* 0x00007000ff0c77ac */ /* 0x000e220008000a00 */
[C---:B------:R-:W-:Y:S01]  /*0480*/  IADD3 R7, P0, PT, R11.reuse, UR4, RZ ;  /* 0x000000040b077c10 */ /* 0x040fe2000ff1e0ff */
[----:B------:R-:W-:-:S04]  /*0490*/  VIADD R13, R11, UR4 ;  /* 0x000000040b0d7c36 */ /* 0x000fc80008000000 */
[----:B------:R-:W-:Y:S02]  /*04a0*/  IMAD.X R14, RZ, RZ, RZ, P0 ;  /* 0x000000ffff0e7224 */ /* 0x000fe400000e06ff */
[----:B------:R-:W-:-:S06]  /*04b0*/  IMAD.WIDE.U32 R12, R13, 0x4, R2 ;  /* 0x000000040d0c7825 */ /* 0x000fcc00078e0002 */
[----:B------:R-:W2:Y:S01]  /*04c0*/  LDG.E R13, desc[UR8][R12.64] ;  /* 0x000000080c0d7981 */ /* 0x000ea2000c1e1900 */
[----:B0-----:R-:W-:-:S04]  /*04d0*/  LEA R6, P0, R7, UR12, 0x2 ;  /* 0x0000000c07067c11 */ /* 0x001fc8000f8010ff */
[----:B------:R-:W-:-:S05]  /*04e0*/  LEA.HI.X R7, R7, UR13, R14, 0x2, P0 ;  /* 0x0000000d07077c11 */ /* 0x000fca00080f140e */
[----:B------:R-:W2:Y:S04]  /*04f0*/  LDG.E R14, desc[UR8][R6.64+0x4] ;  /* 0x00000408060e7981 */ /* 0x000ea8000c1e1900 */
[----:B------:R-:W3:Y:S04]  /*0500*/  LDG.E R15, desc[UR8][R6.64+0x8] ;  /* 0x00000808060f7981 */ /* 0x000ee8000c1e1900 */
[----:B------:R-:W3:Y:S04]  /*0510*/  LDG.E R16, desc[UR8][R6.64+0xc] ;  /* 0x00000c0806107981 */ /* 0x000ee8000c1e1900 */
[----:B------:R-:W4:Y:S04]  /*0520*/  LDG.E R17, desc[UR8][R6.64+0x10] ;  /* 0x0000100806117981 */ /* 0x000f28000c1e1900 */
[----:B------:R-:W4:Y:S04]  /*0530*/  LDG.E R18, desc[UR8][R6.64+0x14] ;  /* 0x0000140806127981 */ /* 0x000f28000c1e1900 */
[----:B------:R-:W4:Y:S04]  /*0540*/  LDG.E R19, desc[UR8][R6.64+0x18] ;  /* 0x0000180806137981 */ /* 0x000f28000c1e1900 */
[----:B------:R-:W4:Y:S01]  /*0550*/  LDG.E R20, desc[UR8][R6.64+0x1c] ;  /* 0x00001c0806147981 */ /* 0x000f22000c1e1900 */
[----:B------:R-:W-:Y:S01]  /*0560*/  UIADD3 UR4, UPT, UPT, UR4, 0x8, URZ ;  /* 0x0000000804047890 */ /* 0x000fe2000fffe0ff */
[----:B--2--5:R-:W-:-:S04]  /*0570*/  FMNMX3 R14, R10, R13, R14, !PT ;  /* 0x0000000d0a0e7276 */ /* 0x024fc8000780000e */
[----:B---3--:R-:W-:-:S04]  /*0580*/  FMNMX3 R14, R14, R15, R16, !PT ;  /* 0x0000000f0e0e7276 */ /* 0x008fc80007800010 */
[----:B----4-:R-:W-:-:S04]  /*0590*/  FMNMX3 R14, R14, R17, R18, !PT ;  /* 0x000000110e0e7276 */ /* 0x010fc80007800012 */
[----:B------:R-:W-:-:S07]  /*05a0*/  FMNMX3 R10, R14, R19, R20, !PT ;  /* 0x000000130e0a7276 */ /* 0x000fce0007800014 */
.L_x_5:
[----:B------:R-:W-:Y:S05]  /*05b0*/  BRA.U !UP1, `(.L_x_2) ;  /* 0x00000001097c7547 */ /* 0x000fea000b800000 */
[----:B------:R-:W-:Y:S02]  /*05c0*/  UISETP.GE.U32.AND UP0, UPT, UR6, 0x4, UPT ;  /* 0x000000040600788c */ /* 0x000fe4000bf06070 */
[----:B------:R-:W-:-:S04]  /*05d0*/  ULOP3.LUT UR5, UR5, 0x3, URZ, 0xc0, !UPT ;  /* 0x0000000305057892 */ /* 0x000fc8000f8ec0ff */
[----:B------:R-:W-:-:S03]  /*05e0*/  UISETP.NE.AND UP1, UPT, UR5, URZ, UPT ;  /* 0x000000ff0500728c */ /* 0x000fc6000bf25270 */
[----:B------:R-:W-:Y:S08]  /*05f0*/  BRA.U !UP0, `(.L_x_6) ;  /* 0x0000000108387547 */ /* 0x000ff0000b800000 */
[----:B------:R-:W0:Y:S01]  /*0600*/  LDCU.64 UR6, c[0x0][0x380] ;  /* 0x00007000ff0677ac */ /* 0x000e220008000a00 */
[C---:B------:R-:W-:Y:S02]  /*0610*/  IADD3 R7, P0, PT, R11.reuse, UR4, RZ ;  /* 0x000000040b077c10 */ /* 0x040fe4000ff1e0ff */
[----:B------:R-:W-:-:S03]  /*0620*/  IADD3 R13, PT, PT, R11, UR4, RZ ;  /* 0x000000040b0d7c10 */ /* 0x000fc6000fffe0ff */
[----:B------:R-:W-:Y:S02]  /*0630*/  IMAD.X R14, RZ, RZ, RZ, P0 ;  /* 0x000000ffff0e7224 */ /* 0x000fe400000e06ff */
[----:B------:R-:W-:-:S06]  /*0640*/  IMAD.WIDE.U32 R12, R13, 0x4, R2 ;  /* 0x000000040d0c7825 */ /* 0x000fcc00078e0002 */
[----:B------:R-:W2:Y:S01]  /*0650*/  LDG.E R13, desc[UR8][R12.64] ;  /* 0x000000080c0d7981 */ /* 0x000ea2000c1e1900 */
[----:B0-----:R-:W-:-:S04]  /*0660*/  LEA R6, P0, R7, UR6, 0x2 ;  /* 0x0000000607067c11 */ /* 0x001fc8000f8010ff */
[----:B------:R-:W-:-:S05]  /*0670*/  LEA.HI.X R7, R7, UR7, R14, 0x2, P0 ;  /* 0x0000000707077c11 */ /* 0x000fca00080f140e */
[----:B------:R-:W2:Y:S04]  /*0680*/  LDG.E R14, desc[UR8][R6.64+0x4] ;  /* 0x00000408060e7981 */ /* 0x000ea8000c1e1900 */
[----:B------:R-:W3:Y:S04]  /*0690*/  LDG.E R15, desc[UR8][R6.64+0x8] ;  /* 0x00000808060f7981 */ /* 0x000ee8000c1e1900 */
[----:B------:R-:W3:Y:S01]  /*06a0*/  LDG.E R16, desc[UR8][R6.64+0xc] ;  /* 0x00000c0806107981 */ /* 0x000ee2000c1e1900 */
[----:B------:R-:W-:Y:S01]  /*06b0*/  UIADD3 UR4, UPT, UPT, UR4, 0x4, URZ ;  /* 0x0000000404047890 */ /* 0x000fe2000fffe0ff */
[----:B--2--5:R-:W-:-:S04]  /*06c0*/  FMNMX3 R10, R10, R13, R14, !PT ;  /* 0x0000000d0a0a7276 */ /* 0x024fc8000780000e */
[----:B---3--:R-:W-:-:S07]  /*06d0*/  FMNMX3 R10, R10, R15, R16, !PT ;  /* 0x0000000f0a0a7276 */ /* 0x008fce0007800010 */
.L_x_6:
[----:B------:R-:W-:Y:S05]  /*06e0*/  BRA.U !UP1, `(.L_x_2) ;  /* 0x0000000109307547 */ /* 0x000fea000b800000 */
[----:B------:R-:W-:Y:S01]  /*06f0*/  VIADD R11, R11, UR4 ;  /* 0x000000040b0b7c36 */ /* 0x000fe20008000000 */
[----:B------:R-:W-:-:S03]  /*0700*/  UIADD3 UR5, UPT, UPT, -UR5, URZ, URZ ;  /* 0x000000ff05057290 */ /* 0x000fc6000fffe1ff */
[----:B------:R-:W-:-:S05]  /*0710*/  IMAD.WIDE.U32 R2, R11, 0x4, R2 ;  /* 0x000000040b027825 */ /* 0x000fca00078e0002 */
[----:B------:R-:W-:-:S07]  /*0720*/  MOV R7, R3 ;  /* 0x0000000300077202 */ /* 0x000fce0000000f00 */
.L_x_7:
[----:B------:R-:W-:-:S06]  /*0730*/  IMAD.MOV.U32 R3, RZ, RZ, R7 ;  /* 0x000000ffff037224 */ /* 0x000fcc00078e0007 */
[----:B------:R0:W2:Y:S01]  /*0740*/  LDG.E R3, desc[UR8][R2.64] ;  /* 0x0000000802037981 */ /* 0x0000a2000c1e1900 */
[----:B------:R-:W-:-:S04]  /*0750*/  UIADD3 UR5, UPT, UPT, UR5, 0x1, URZ ;  /* 0x0000000105057890 */ /* 0x000fc8000fffe0ff */
[----:B------:R-:W-:Y:S01]  /*0760*/  UISETP.NE.AND UP0, UPT, UR5, URZ, UPT ;  /* 0x000000ff0500728c */ /* 0x000fe2000bf05270 */
[----:B0-----:R-:W-:-:S05]  /*0770*/  IADD3 R2, P0, PT, R2, 0x4, RZ ;  /* 0x0000000402027810 */ /* 0x001fca0007f1e0ff */
[----:B------:R-:W-:Y:S01]  /*0780*/  IMAD.X R7, RZ, RZ, R7, P0 ;  /* 0x000000ffff077224 */ /* 0x000fe200000e0607 */
[----:B--2--5:R-:W-:Y:S02]  /*0790*/  FMNMX R10, R3, R10, !PT ;  /* 0x0000000a030a7209 */ /* 0x024fe40007800000 */
[----:B------:R-:W-:Y:S05]  /*07a0*/  BRA.U UP0, `(.L_x_7) ;  /* 0xfffffffd00e07547 */ /* 0x000fea000b83ffff */
.L_x_2:
[----:B------:R-:W-:-:S06]  /*07b0*/  IMAD.WIDE R4, R9, 0x4, R4 ;  /* 0x0000000409047825 */ /* 0x000fcc00078e0204 */
[----:B------:R-:W2:Y:S01]  /*07c0*/  LDG.E R5, desc[UR8][R4.64] ;  /* 0x0000000804057981 */ /* 0x000ea2000c1e1900 */
[----:B------:R-:W-:Y:S02]  /*07d0*/  HFMA2 R3, -RZ, RZ, 0.96630859375, -0.0022525787353515625 ;  /* 0x3bbb989dff037431 */ /* 0x000fe400000001ff */
[----:B------:R-:W-:Y:S02]  /*07e0*/  IMAD.MOV.U32 R7, RZ, RZ, 0x437c0000 ;  /* 0x437c0000ff077424 */ /* 0x000fe400078e00ff */
[----:B--2--5:R-:W-:-:S04]  /*07f0*/  FADD R10, R5, -R10 ;  /* 0x8000000a050a7221 */ /* 0x024fc80000000000 */
[----:B------:R-:W-:-:S04]  /*0800*/  FFMA.SAT R2, R10, R3, 0.5 ;  /* 0x3f0000000a027423 */ /* 0x000fc80000002003 */
[----:B------:R-:W-:-:S04]  /*0810*/  FFMA.RM R2, R2, R7, 12582913 ;  /* 0x4b40000102027423 */ /* 0x000fc80000004007 */
[C---:B------:R-:W-:Y:S01]  /*0820*/  FADD R3, R2.reuse, -12583039 ;  /* 0xcb40007f02037421 */ /* 0x040fe20000000000 */
[----:B------:R-:W-:-:S03]  /*0830*/  SHF.L.U32 R2, R2, 0x17, RZ ;  /* 0x0000001702027819 */ /* 0x000fc600000006ff */
[----:B------:R-:W-:-:S04]  /*0840*/  FFMA R3, R10, 1.4426950216293334961, -R3 ;  /* 0x3fb8aa3b0a037823 */ /* 0x000fc80000000803 */
[----:B------:R-:W-:-:S06]  /*0850*/  FFMA R3, R10, 1.925963033500011079e-08, R3 ;  /* 0x32a570600a037823 */ /* 0x000fcc0000000003 */
[----:B------:R-:W0:Y:S02]  /*0860*/  MUFU.EX2 R3, R3 ;  /* 0x0000000300037308 */ /* 0x000e240000000800 */
[----:B0-----:R-:W-:-:S07]  /*0870*/  FMUL R2, R2, R3 ;  /* 0x0000000302027220 */ /* 0x001fce0000400000 */
.L_x_1:
[----:B------:R-:W-:Y:S05]  /*0880*/  BSYNC.RECONVERGENT B0 ;  /* 0x0000000000007941 */ /* 0x000fea0003800200 */
.L_x_0:
[----:B------:R-:W0:Y:S01]  /*0890*/  SHFL.BFLY PT, R3, R2, 0x10, 0x1f ;  /* 0x0e001f0002037f89 */ /* 0x000e2200000e0000 */
[----:B------:R-:W-:-:S04]  /*08a0*/  ISETP.GE.AND P0, PT, R8, UR10, PT ;  /* 0x0000000a08007c0c */ /* 0x000fc8000bf06270 */
[----:B------:R-:W-:Y:S01]  /*08b0*/  ISETP.NE.OR P0, PT, R0, RZ, P0 ;  /* 0x000000ff0000720c */ /* 0x000fe20000705670 */
[----:B0-----:R-:W-:-:S05]  /*08c0*/  FADD R3, R3, R2 ;  /* 0x0000000203037221 */ /* 0x001fca0000000000 */
[----:B------:R-:W0:Y:S02]  /*08d0*/  SHFL.BFLY PT, R4, R3, 0x8, 0x1f ;  /* 0x0d001f0003047f89 */ /* 0x000e2400000e0000 */
[----:B0-----:R-:W-:-:S05]  /*08e0*/  FADD R4, R3, R4 ;  /* 0x0000000403047221 */ /* 0x001fca0000000000 */
[----:B------:R-:W0:Y:S02]  /*08f0*/  SHFL.BFLY PT, R5, R4, 0x4, 0x1f ;  /* 0x0c801f0004057f89 */ /* 0x000e2400000e0000 */
[----:B0-----:R-:W-:-:S05]  /*0900*/  FADD R5, R4, R5 ;  /* 0x0000000504057221 */ /* 0x001fca0000000000 */
[----:B------:R-:W0:Y:S02]  /*0910*/  SHFL.BFLY PT, R6, R5, 0x2, 0x1f ;  /* 0x0c401f0005067f89 */ /* 0x000e2400000e0000 */
[----:B0-----:R-:W-:-:S05]  /*0920*/  FADD R6, R5, R6 ;  /* 0x0000000605067221 */ /* 0x001fca0000000000 */
[----:B------:R0:W1:Y:S01]  /*0930*/  SHFL.BFLY PT, R7, R6, 0x1, 0x1f ;  /* 0x0c201f0006077f89 */ /* 0x00006200000e0000 */
[----:B------:R-:W-:Y:S05]  /*0940*/  @P0 EXIT ;  /* 0x000000000000094d */ /* 0x000fea0003800000 */
[----:B------:R-:W2:Y:S01]  /*0950*/  LDC.64 R2, c[0x0][0x388] ;  /* 0x0000e200ff027b82 */ /* 0x000ea20000000a00 */
[----:B-1----:R-:W-:Y:S01]  /*0960*/  FADD R7, R6, R7 ;  /* 0x0000000706077221 */ /* 0x002fe20000000000 */
[----:B--2---:R-:W-:-:S05]  /*0970*/  IMAD.WIDE.U32 R8, R8, 0x4, R2 ;  /* 0x0000000408087825 */ /* 0x004fca00078e0002 */
[----:B------:R-:W-:Y:S01]  /*0980*/  REDG.E.ADD.F32.FTZ.RN.STRONG.GPU desc[UR8][R8.64], R7 ;  /* 0x00000007080079a6 */ /* 0x000fe2000c12f308 */
[----:B------:R-:W-:Y:S05]  /*0990*/  EXIT ;  /* 0x000000000000794d */ /* 0x000fea0003800000 */
.L_x_8:
[----:B------:R-:W-:-:S00]  /*09a0*/  BRA `(.L_x_8) ;  /* 0xfffffffc00fc7947 */ /* 0x000fc0000383ffff */
[----:B------:R-:W-:-:S00]  /*09b0*/  NOP ;  /* 0x0000000000007918 */ /* 0x000fc00000000000 */
        /* <DEDUP_REMOVED lines=12> */
.L_x_9:


//--------------------- .nv.shared.reserved.0     --------------------------
	.section	.nv.shared.reserved.0,"aw",@nobits
	.weak		__nv_reservedSMEM_offset_0_alias
	.size		__nv_reservedSMEM_offset_0_alias, 0, 64
	.other		__nv_reservedSMEM_offset_0_alias,@"STO_CUDA_RESERVED_SHARED STV_DEFAULT"
__nv_reservedSMEM_offset_0_alias:
	.zero		0
	.zero		64


//--------------------- .nv.constant0._Z20softmaxKernel2D_rowsIfEvPKT_PS0_ii --------------------------
	.section	.nv.constant0._Z20softmaxKernel2D_rowsIfEvPKT_PS0_ii,"a",@progbits
	.sectionflags	@""
	.align	4
.nv.constant0._Z20softmaxKernel2D_rowsIfEvPKT_PS0_ii:
	.zero		920


//--------------------- SYMBOLS --------------------------

	.type		.nv.reservedSmem.offset0,@object
	.size		.nv.reservedSmem.offset0,0x4
